	.headerflags	@"EF_CUDA_TEXMODE_UNIFIED EF_CUDA_64BIT_ADDRESS EF_CUDA_ACCELERATORS EF_CUDA_SM90 EF_CUDA_VIRTUAL_SM(EF_CUDA_SM90)"
	.elftype	@"ET_EXEC"


//--------------------- .nv.info                  --------------------------
	.section	.nv.info,"",@"SHT_CUDA_INFO"
	.align	4


	//----- nvinfo : EIATTR_REGCOUNT
	.align		4
        /*0000*/ 	.byte	0x04, 0x2f
        /*0002*/ 	.short	(.L_1 - .L_0)
	.align		4
.L_0:
        /*0004*/ 	.word	index@(triton_poi_fused_convolution_relu_threshold_backward_42)
        /*0008*/ 	.word	0x0000000c


	//----- nvinfo : EIATTR_MIN_STACK_SIZE
	.align		4
.L_1:
        /*000c*/ 	.byte	0x04, 0x12
        /*000e*/ 	.short	(.L_3 - .L_2)
	.align		4
.L_2:
        /*0010*/ 	.word	index@(triton_poi_fused_convolution_relu_threshold_backward_42)
        /*0014*/ 	.word	0x00000000


	//----- nvinfo : EIATTR_FRAME_SIZE
	.align		4
.L_3:
        /*0018*/ 	.byte	0x04, 0x11
        /*001a*/ 	.short	(.L_5 - .L_4)
	.align		4
.L_4:
        /*001c*/ 	.word	index@(triton_poi_fused_convolution_relu_threshold_backward_42)
        /*0020*/ 	.word	0x00000000


	//----- nvinfo : EIATTR_MIN_STACK_SIZE
	.align		4
.L_5:
        /*0024*/ 	.byte	0x04, 0x12
        /*0026*/ 	.short	(.L_7 - .L_6)
	.align		4
.L_6:
        /*0028*/ 	.word	index@(triton_poi_fused_convolution_relu_threshold_backward_42)
        /*002c*/ 	.word	0x00000000
.L_7:


//--------------------- .nv.info.triton_poi_fused_convolution_relu_threshold_backward_42 --------------------------
	.section	.nv.info.triton_poi_fused_convolution_relu_threshold_backward_42,"",@"SHT_CUDA_INFO"
	.sectionflags	@""
	.align	4


	//----- nvinfo : EIATTR_CUDA_API_VERSION
	.align		4
        /*0000*/ 	.byte	0x04, 0x37
        /*0002*/ 	.short	(.L_9 - .L_8)
.L_8:
        /*0004*/ 	.word	0x0000007c


	//----- nvinfo : EIATTR_KPARAM_INFO
	.align		4
.L_9:
        /*0008*/ 	.byte	0x04, 0x17
        /*000a*/ 	.short	(.L_11 - .L_10)
.L_10:
        /*000c*/ 	.word	0x00000000
        /*0010*/ 	.short	0x0003
        /*0012*/ 	.short	0x0018
        /*0014*/ 	.byte	0x00, 0xf0, 0x11, 0x00


	//----- nvinfo : EIATTR_KPARAM_INFO
	.align		4
.L_11:
        /*0018*/ 	.byte	0x04, 0x17
        /*001a*/ 	.short	(.L_13 - .L_12)
.L_12:
        /*001c*/ 	.word	0x00000000
        /*0020*/ 	.short	0x0002
        /*0022*/ 	.short	0x0010
        /*0024*/ 	.byte	0x00, 0xf4, 0x21, 0x00


	//----- nvinfo : EIATTR_KPARAM_INFO
	.align		4
.L_13:
        /*0028*/ 	.byte	0x04, 0x17
        /*002a*/ 	.short	(.L_15 - .L_14)
.L_14:
        /*002c*/ 	.word	0x00000000
        /*0030*/ 	.short	0x0001
        /*0032*/ 	.short	0x0008
        /*0034*/ 	.byte	0x00, 0xf4, 0x21, 0x00


	//----- nvinfo : EIATTR_KPARAM_INFO
	.align		4
.L_15:
        /*0038*/ 	.byte	0x04, 0x17
        /*003a*/ 	.short	(.L_17 - .L_16)
.L_16:
        /*003c*/ 	.word	0x00000000
        /*0040*/ 	.short	0x0000
        /*0042*/ 	.short	0x0000
        /*0044*/ 	.byte	0x00, 0xf4, 0x21, 0x00


	//----- nvinfo : EIATTR_SPARSE_MMA_MASK
	.align		4
.L_17:
        /*0048*/ 	.byte	0x03, 0x50
        /*004a*/ 	.short	0x0000


	//----- nvinfo : EIATTR_MAXREG_COUNT
	.align		4
        /*004c*/ 	.byte	0x03, 0x1b
        /*004e*/ 	.short	0x00ff


	//----- nvinfo : EIATTR_EXIT_INSTR_OFFSETS
	.align		4
        /*0050*/ 	.byte	0x04, 0x1c
        /*0052*/ 	.short	(.L_19 - .L_18)


	//   ....[0]....
.L_18:
        /*0054*/ 	.word	0x000001b0


	//   ....[1]....
        /*0058*/ 	.word	0x000001d0


	//----- nvinfo : EIATTR_REQNTID
	.align		4
.L_19:
        /*005c*/ 	.byte	0x04, 0x10
        /*005e*/ 	.short	(.L_21 - .L_20)
.L_20:
        /*0060*/ 	.word	0x00000080
        /*0064*/ 	.word	0x00000001
        /*0068*/ 	.word	0x00000001


	//----- nvinfo : EIATTR_CBANK_PARAM_SIZE
	.align		4
.L_21:
        /*006c*/ 	.byte	0x03, 0x19
        /*006e*/ 	.short	0x001c


	//----- nvinfo : EIATTR_PARAM_CBANK
	.align		4
        /*0070*/ 	.byte	0x04, 0x0a
        /*0072*/ 	.short	(.L_23 - .L_22)
	.align		4
.L_22:
        /*0074*/ 	.word	index@(.nv.constant0.triton_poi_fused_convolution_relu_threshold_backward_42)
        /*0078*/ 	.short	0x0210
        /*007a*/ 	.short	0x001c


	//----- nvinfo : EIATTR_SW_WAR
	.align		4
.L_23:
        /*007c*/ 	.byte	0x04, 0x36
        /*007e*/ 	.short	(.L_25 - .L_24)
.L_24:
        /*0080*/ 	.word	0x00000008
.L_25:


//--------------------- .nv.callgraph             --------------------------
	.section	.nv.callgraph,"",@"SHT_CUDA_CALLGRAPH"
	.align	4
	.sectionentsize	8
	.align		4
        /*0000*/ 	.word	0x00000000
	.align		4
        /*0004*/ 	.word	0xffffffff
	.align		4
        /*0008*/ 	.word	0x00000000
	.align		4
        /*000c*/ 	.word	0xfffffffe
	.align		4
        /*0010*/ 	.word	0x00000000
	.align		4
        /*0014*/ 	.word	0xfffffffd
	.align		4
        /*0018*/ 	.word	0x00000000
	.align		4
        /*001c*/ 	.word	0xfffffffc


//--------------------- .text.triton_poi_fused_convolution_relu_threshold_backward_42 --------------------------
	.section	.text.triton_poi_fused_convolution_relu_threshold_backward_42,"ax",@progbits
	.align	128
        .global         triton_poi_fused_convolution_relu_threshold_backward_42
        .type           triton_poi_fused_convolution_relu_threshold_backward_42,@function
        .size           triton_poi_fused_convolution_relu_threshold_backward_42,(.L_x_1 - triton_poi_fused_convolution_relu_threshold_backward_42)
        .other          triton_poi_fused_convolution_relu_threshold_backward_42,@"STO_CUDA_ENTRY STV_DEFAULT"
triton_poi_fused_convolution_relu_threshold_backward_42:
.text.triton_poi_fused_convolution_relu_threshold_backward_42:
[----:B------:R-:W0:Y:S02]  /*0000*/  LDC R1, c[0x0][0x28] ;  /* 0x00000a00ff017b82 */ /* 0x000e240000000800 */
[----:B------:R-:W1:Y:S01]  /*0010*/  S2R R0, SR_TID.X ;  /* 0x0000000000007919 */ /* 0x000e620000002100 */
[----:B------:R-:W2:Y:S01]  /*0020*/  LDC.64 R4, c[0x0][0x218] ;  /* 0x00008600ff047b82 */ /* 0x000ea20000000a00 */
[----:B------:R-:W-:Y:S01]  /*0030*/  ULDC.64 UR4, c[0x0][0x208] ;  /* 0x0000820000047ab9 */ /* 0x000fe20000000a00 */
[----:B------:R-:W-:Y:S01]  /*0040*/  ULDC.64 UR6, c[0x0][0x220] ;  /* 0x0000880000067ab9 */ /* 0x000fe20000000a00 */
[----:B------:R-:W3:Y:S05]  /*0050*/  S2R R7, SR_CTAID.X ;  /* 0x0000000000077919 */ /* 0x000eea0000002500 */
[----:B------:R-:W4:Y:S01]  /*0060*/  LDC.64 R2, c[0x0][0x210] ;  /* 0x00008400ff027b82 */ /* 0x000f220000000a00 */
[----:B-1----:R-:W-:-:S05]  /*0070*/  LOP3.LUT R0, R0, 0x7f, RZ, 0xc0, !PT ;  /* 0x0000007f00007812 */ /* 0x002fca00078ec0ff */
[----:B---3--:R-:W-:-:S04]  /*0080*/  IMAD R7, R7, 0x80, R0 ;  /* 0x0000008007077824 */ /* 0x008fc800078e0200 */
[C---:B------:R-:W-:Y:S01]  /*0090*/  IMAD.HI R0, R7.reuse, 0x4ec4ec4f, RZ ;  /* 0x4ec4ec4f07007827 */ /* 0x040fe200078e02ff */
[----:B------:R-:W-:-:S03]  /*00a0*/  ISETP.GE.AND P0, PT, R7, 0x3400, PT ;  /* 0x000034000700780c */ /* 0x000fc60003f06270 */
[----:B----4-:R-:W-:Y:S01]  /*00b0*/  IMAD.WIDE R2, R7, 0x4, R2 ;  /* 0x0000000407027825 */ /* 0x010fe200078e0202 */
[----:B------:R-:W-:-:S04]  /*00c0*/  SHF.R.U32.HI R9, RZ, 0x1f, R0 ;  /* 0x0000001fff097819 */ /* 0x000fc80000011600 */
[----:B------:R-:W-:-:S05]  /*00d0*/  LEA.HI.SX32 R0, R0, R9, 0x1a ;  /* 0x0000000900007211 */ /* 0x000fca00078fd2ff */
[----:B------:R-:W-:Y:S02]  /*00e0*/  IMAD R9, R0, -0xd0, R7 ;  /* 0xffffff3000097824 */ /* 0x000fe400078e0207 */
[----:B------:R-:W-:Y:S02]  /*00f0*/  IMAD.MOV.U32 R0, RZ, RZ, RZ ;  /* 0x000000ffff007224 */ /* 0x000fe400078e00ff */
[----:B--2---:R-:W-:-:S04]  /*0100*/  IMAD.WIDE R4, R9, 0x4, R4 ;  /* 0x0000000409047825 */ /* 0x004fc800078e0204 */
[----:B------:R-:W-:Y:S01]  /*0110*/  IMAD.MOV.U32 R9, RZ, RZ, RZ ;  /* 0x000000ffff097224 */ /* 0x000fe200078e00ff */
[----:B------:R-:W2:Y:S05]  /*0120*/  @!P0 LDG.E R0, desc[UR4][R2.64] ;  /* 0x0000000402008981 */ /* 0x000eaa000c1e1900 */
[----:B------:R-:W2:Y:S02]  /*0130*/  @!P0 LDG.E.EL R9, desc[UR4][R4.64] ;  /* 0x0000000404098981 */ /* 0x000ea4000c2e1900 */
[----:B--2---:R-:W-:Y:S01]  /*0140*/  FADD R6, R9, R0 ;  /* 0x0000000009067221 */ /* 0x004fe20000000000 */
[----:B------:R-:W-:-:S04]  /*0150*/  FSETP.GEU.AND P1, PT, R0, -R9, PT ;  /* 0x800000090000720b */ /* 0x000fc80003f2e000 */
[----:B------:R-:W-:Y:S02]  /*0160*/  FSEL R0, R6, RZ, P1 ;  /* 0x000000ff06007208 */ /* 0x000fe40000800000 */
[----:B------:R-:W-:Y:S02]  /*0170*/  IADD3 R6, P2, R7, UR6, RZ ;  /* 0x0000000607067c10 */ /* 0x000fe4000ff5e0ff */
[----:B------:R-:W-:Y:S02]  /*0180*/  FSETP.GTU.AND P1, PT, R0, RZ, PT ;  /* 0x000000ff0000720b */ /* 0x000fe40003f2c000 */
[----:B------:R-:W-:Y:S02]  /*0190*/  LEA.HI.X.SX32 R7, R7, UR7, 0x1, P2 ;  /* 0x0000000707077c11 */ /* 0x000fe400090f0eff */
[----:B------:R-:W-:Y:S01]  /*01a0*/  SEL R9, RZ, 0x1, P1 ;  /* 0x00000001ff097807 */ /* 0x000fe20000800000 */
[----:B------:R-:W-:Y:S08]  /*01b0*/  @P0 EXIT ;  /* 0x000000000000094d */ /* 0x000ff00003800000 */
[----:B------:R-:W-:Y:S01]  /*01c0*/  STG.E.U8 desc[UR4][R6.64], R9 ;  /* 0x0000000906007986 */ /* 0x000fe2000c101104 */
[----:B------:R-:W-:Y:S05]  /*01d0*/  EXIT ;  /* 0x000000000000794d */ /* 0x000fea0003800000 */
.L_x_0:
[----:B------:R-:W-:-:S00]  /*01e0*/  BRA `(.L_x_0) ;  /* 0xfffffffc00fc7947 */ /* 0x000fc0000383ffff */
[----:B------:R-:W-:-:S00]  /*01f0*/  NOP ;  /* 0x0000000000007918 */ /* 0x000fc00000000000 */
        /* <DEDUP_REMOVED lines=8> */
.L_x_1:


//--------------------- .nv.constant0.triton_poi_fused_convolution_relu_threshold_backward_42 --------------------------
	.section	.nv.constant0.triton_poi_fused_convolution_relu_threshold_backward_42,"a",@progbits
	.sectionflags	@""
	.align	4
.nv.constant0.triton_poi_fused_convolution_relu_threshold_backward_42:
	.zero		556
